//
// Generated by NVIDIA NVVM Compiler
//
// Compiler Build ID: CL-36424714
// Cuda compilation tools, release 13.0, V13.0.88
// Based on NVVM 20.0.0
//

.version 9.0
.target sm_100
.address_size 64

	// .globl	_Z6MatMul6MatrixS_S_

.visible .entry _Z6MatMul6MatrixS_S_(
	.param .align 8 .b8 _Z6MatMul6MatrixS_S__param_0[16],
	.param .align 8 .b8 _Z6MatMul6MatrixS_S__param_1[16],
	.param .align 8 .b8 _Z6MatMul6MatrixS_S__param_2[16]
)
{
	.reg .pred 	%p<10>;
	.reg .b32 	%r<42>;
	.reg .b32 	%f<68>;
	.reg .b64 	%rd<53>;

	ld.param.u64 	%rd6, [_Z6MatMul6MatrixS_S__param_2+8];
	ld.param.u32 	%r2, [_Z6MatMul6MatrixS_S__param_1];
	ld.param.u32 	%r1, [_Z6MatMul6MatrixS_S__param_0];
	ld.param.u64 	%rd7, [_Z6MatMul6MatrixS_S__param_1+8];
	ld.param.u64 	%rd8, [_Z6MatMul6MatrixS_S__param_0+8];
	ld.param.v2.u32 	{%r20, %r21}, [_Z6MatMul6MatrixS_S__param_2];
	cvta.to.global.u64 	%rd1, %rd8;
	cvta.to.global.u64 	%rd2, %rd7;
	mov.u32 	%r22, %tid.y;
	mov.u32 	%r23, %ctaid.y;
	mov.u32 	%r24, %ntid.y;
	mad.lo.s32 	%r3, %r23, %r24, %r22;
	mov.u32 	%r25, %tid.x;
	mov.u32 	%r26, %ctaid.x;
	mov.u32 	%r27, %ntid.x;
	mad.lo.s32 	%r4, %r26, %r27, %r25;
	setp.lt.s32 	%p1, %r1, 1;
	mov.f32 	%f67, 0f00000000;
	@%p1 bra 	$L__BB0_12;
	mul.lo.s32 	%r5, %r1, %r3;
	and.b32  	%r6, %r1, 7;
	setp.lt.u32 	%p2, %r1, 8;
	mov.f32 	%f67, 0f00000000;
	mov.b32 	%r40, 0;
	@%p2 bra 	$L__BB0_4;
	and.b32  	%r40, %r1, 2147483640;
	neg.s32 	%r38, %r40;
	shl.b32 	%r9, %r2, 3;
	mul.wide.u32 	%rd9, %r5, 4;
	add.s64 	%rd10, %rd9, %rd1;
	add.s64 	%rd52, %rd10, 16;
	mov.f32 	%f67, 0f00000000;
	mul.wide.s32 	%rd13, %r2, 4;
	mov.u32 	%r37, %r4;
$L__BB0_3:
	.pragma "nounroll";
	ld.global.f32 	%f17, [%rd52+-16];
	mul.wide.s32 	%rd11, %r37, 4;
	add.s64 	%rd12, %rd2, %rd11;
	ld.global.f32 	%f18, [%rd12];
	fma.rn.f32 	%f19, %f17, %f18, %f67;
	ld.global.f32 	%f20, [%rd52+-12];
	add.s64 	%rd14, %rd12, %rd13;
	ld.global.f32 	%f21, [%rd14];
	fma.rn.f32 	%f22, %f20, %f21, %f19;
	ld.global.f32 	%f23, [%rd52+-8];
	add.s64 	%rd15, %rd14, %rd13;
	ld.global.f32 	%f24, [%rd15];
	fma.rn.f32 	%f25, %f23, %f24, %f22;
	ld.global.f32 	%f26, [%rd52+-4];
	add.s64 	%rd16, %rd15, %rd13;
	ld.global.f32 	%f27, [%rd16];
	fma.rn.f32 	%f28, %f26, %f27, %f25;
	ld.global.f32 	%f29, [%rd52];
	add.s64 	%rd17, %rd16, %rd13;
	ld.global.f32 	%f30, [%rd17];
	fma.rn.f32 	%f31, %f29, %f30, %f28;
	ld.global.f32 	%f32, [%rd52+4];
	add.s64 	%rd18, %rd17, %rd13;
	ld.global.f32 	%f33, [%rd18];
	fma.rn.f32 	%f34, %f32, %f33, %f31;
	ld.global.f32 	%f35, [%rd52+8];
	add.s64 	%rd19, %rd18, %rd13;
	ld.global.f32 	%f36, [%rd19];
	fma.rn.f32 	%f37, %f35, %f36, %f34;
	ld.global.f32 	%f38, [%rd52+12];
	add.s64 	%rd20, %rd19, %rd13;
	ld.global.f32 	%f39, [%rd20];
	fma.rn.f32 	%f67, %f38, %f39, %f37;
	add.s32 	%r38, %r38, 8;
	add.s32 	%r37, %r37, %r9;
	add.s64 	%rd52, %rd52, 32;
	setp.ne.s32 	%p3, %r38, 0;
	@%p3 bra 	$L__BB0_3;
$L__BB0_4:
	setp.eq.s32 	%p4, %r6, 0;
	@%p4 bra 	$L__BB0_12;
	and.b32  	%r15, %r1, 3;
	setp.lt.u32 	%p5, %r6, 4;
	@%p5 bra 	$L__BB0_7;
	add.s32 	%r29, %r40, %r5;
	mul.wide.u32 	%rd21, %r29, 4;
	add.s64 	%rd22, %rd1, %rd21;
	ld.global.f32 	%f41, [%rd22];
	mad.lo.s32 	%r30, %r40, %r2, %r4;
	mul.wide.s32 	%rd23, %r30, 4;
	add.s64 	%rd24, %rd2, %rd23;
	ld.global.f32 	%f42, [%rd24];
	fma.rn.f32 	%f43, %f41, %f42, %f67;
	cvt.u64.u32 	%rd25, %r5;
	cvt.u64.u32 	%rd26, %r40;
	add.s64 	%rd27, %rd26, %rd25;
	shl.b64 	%rd28, %rd27, 2;
	add.s64 	%rd29, %rd1, %rd28;
	ld.global.f32 	%f44, [%rd29+4];
	mul.wide.s32 	%rd30, %r2, 4;
	add.s64 	%rd31, %rd24, %rd30;
	ld.global.f32 	%f45, [%rd31];
	fma.rn.f32 	%f46, %f44, %f45, %f43;
	ld.global.f32 	%f47, [%rd29+8];
	add.s64 	%rd32, %rd31, %rd30;
	ld.global.f32 	%f48, [%rd32];
	fma.rn.f32 	%f49, %f47, %f48, %f46;
	ld.global.f32 	%f50, [%rd29+12];
	add.s64 	%rd33, %rd32, %rd30;
	ld.global.f32 	%f51, [%rd33];
	fma.rn.f32 	%f67, %f50, %f51, %f49;
	add.s32 	%r40, %r40, 4;
$L__BB0_7:
	setp.eq.s32 	%p6, %r15, 0;
	@%p6 bra 	$L__BB0_12;
	setp.eq.s32 	%p7, %r15, 1;
	@%p7 bra 	$L__BB0_10;
	add.s32 	%r31, %r40, %r5;
	mul.wide.u32 	%rd34, %r31, 4;
	add.s64 	%rd35, %rd1, %rd34;
	ld.global.f32 	%f53, [%rd35];
	mad.lo.s32 	%r32, %r40, %r2, %r4;
	mul.wide.s32 	%rd36, %r32, 4;
	add.s64 	%rd37, %rd2, %rd36;
	ld.global.f32 	%f54, [%rd37];
	fma.rn.f32 	%f55, %f53, %f54, %f67;
	cvt.u64.u32 	%rd38, %r5;
	cvt.u64.u32 	%rd39, %r40;
	add.s64 	%rd40, %rd39, %rd38;
	shl.b64 	%rd41, %rd40, 2;
	add.s64 	%rd42, %rd1, %rd41;
	ld.global.f32 	%f56, [%rd42+4];
	mul.wide.s32 	%rd43, %r2, 4;
	add.s64 	%rd44, %rd37, %rd43;
	ld.global.f32 	%f57, [%rd44];
	fma.rn.f32 	%f67, %f56, %f57, %f55;
	add.s32 	%r40, %r40, 2;
$L__BB0_10:
	and.b32  	%r33, %r1, 1;
	setp.eq.b32 	%p8, %r33, 1;
	not.pred 	%p9, %p8;
	@%p9 bra 	$L__BB0_12;
	add.s32 	%r34, %r40, %r5;
	mul.wide.u32 	%rd45, %r34, 4;
	add.s64 	%rd46, %rd1, %rd45;
	ld.global.f32 	%f58, [%rd46];
	mad.lo.s32 	%r35, %r40, %r2, %r4;
	mul.wide.s32 	%rd47, %r35, 4;
	add.s64 	%rd48, %rd2, %rd47;
	ld.global.f32 	%f59, [%rd48];
	fma.rn.f32 	%f67, %f58, %f59, %f67;
$L__BB0_12:
	cvta.to.global.u64 	%rd49, %rd6;
	mad.lo.s32 	%r36, %r20, %r3, %r4;
	mul.wide.s32 	%rd50, %r36, 4;
	add.s64 	%rd51, %rd49, %rd50;
	st.global.f32 	[%rd51], %f67;
	ret;

}


// ===== COMPILED SASS (sm_100) =====

	.target	sm_100

	.elftype	@"ET_EXEC"


//--------------------- .note.nv.tkinfo           --------------------------
	.section	.note.nv.tkinfo,"",@"SHT_NOTE"
	.sectionflags	@"SHF_NOTE_NV_TKINFO"
	.tkinfo
        /*0018*/ 	.word	0x00000002
        /*0030*/ 	.string	""
        /*0030*/ 	.string	"ptxas"
        /*0030*/ 	.string	"Cuda compilation tools, release 13.0, V13.0.88"
        /*0030*/ 	.string	"Build cuda_13.0.r13.0/compiler.36424714_0"
        /*0030*/ 	.string	"-arch sm_100 -m 64 "



//--------------------- .note.nv.cuinfo           --------------------------
	.section	.note.nv.cuinfo,"",@"SHT_NOTE"
	.sectionflags	@"SHF_NOTE_NV_CUINFO"
        /*0018*/ 	.short	0x0002
        /*001a*/ 	.short	0x0064
        /*001c*/ 	.short	0x0082
	.zero		2


//--------------------- .nv.info                  --------------------------
	.section	.nv.info,"",@"SHT_CUDA_INFO"
	.align	4


	//----- nvinfo : EIATTR_REGCOUNT
	.align		4
        /*0000*/ 	.byte	0x04, 0x2f
        /*0002*/ 	.short	(.L_1 - .L_0)
	.align		4
.L_0:
        /*0004*/ 	.word	index@(_Z6MatMul6MatrixS_S_)
        /*0008*/ 	.word	0x00000020


	//----- nvinfo : EIATTR_FRAME_SIZE
	.align		4
.L_1:
        /*000c*/ 	.byte	0x04, 0x11
        /*000e*/ 	.short	(.L_3 - .L_2)
	.align		4
.L_2:
        /*0010*/ 	.word	index@(_Z6MatMul6MatrixS_S_)
        /*0014*/ 	.word	0x00000000


	//----- nvinfo : EIATTR_MIN_STACK_SIZE
	.align		4
.L_3:
        /*0018*/ 	.byte	0x04, 0x12
        /*001a*/ 	.short	(.L_5 - .L_4)
	.align		4
.L_4:
        /*001c*/ 	.word	index@(_Z6MatMul6MatrixS_S_)
        /*0020*/ 	.word	0x00000000
.L_5:


//--------------------- .nv.compat                --------------------------
	.section	.nv.compat,"",@"SHT_CUDA_COMPAT_INFO"
	.align	4
        /*0000*/ 	.byte	0x02, 0x09, 0x00, 0x00, 0x02, 0x02, 0x01, 0x00, 0x02, 0x05, 0x05, 0x00, 0x03, 0x07, 0x01, 0x01
        /*0010*/ 	.byte	0x02, 0x03, 0x00, 0x00, 0x02, 0x06, 0x01, 0x00, 0x04, 0x0b, 0x08, 0x00, 0x09, 0x00, 0x00, 0x00
        /*0020*/ 	.byte	0x00, 0x00, 0x00, 0x00


//--------------------- .nv.info._Z6MatMul6MatrixS_S_ --------------------------
	.section	.nv.info._Z6MatMul6MatrixS_S_,"",@"SHT_CUDA_INFO"
	.sectionflags	@""
	.align	4


	//----- nvinfo : EIATTR_CUDA_API_VERSION
	.align		4
        /*0000*/ 	.byte	0x04, 0x37
        /*0002*/ 	.short	(.L_7 - .L_6)
.L_6:
        /*0004*/ 	.word	0x00000082


	//----- nvinfo : EIATTR_KPARAM_INFO
	.align		4
.L_7:
        /*0008*/ 	.byte	0x04, 0x17
        /*000a*/ 	.short	(.L_9 - .L_8)
.L_8:
        /*000c*/ 	.word	0x00000000
        /*0010*/ 	.short	0x0002
        /*0012*/ 	.short	0x0020
        /*0014*/ 	.byte	0x00, 0xf0, 0x41, 0x00


	//----- nvinfo : EIATTR_KPARAM_INFO
	.align		4
.L_9:
        /*0018*/ 	.byte	0x04, 0x17
        /*001a*/ 	.short	(.L_11 - .L_10)
.L_10:
        /*001c*/ 	.word	0x00000000
        /*0020*/ 	.short	0x0001
        /*0022*/ 	.short	0x0010
        /*0024*/ 	.byte	0x00, 0xf0, 0x41, 0x00


	//----- nvinfo : EIATTR_KPARAM_INFO
	.align		4
.L_11:
        /*0028*/ 	.byte	0x04, 0x17
        /*002a*/ 	.short	(.L_13 - .L_12)
.L_12:
        /*002c*/ 	.word	0x00000000
        /*0030*/ 	.short	0x0000
        /*0032*/ 	.short	0x0000
        /*0034*/ 	.byte	0x00, 0xf0, 0x41, 0x00


	//----- nvinfo : EIATTR_SPARSE_MMA_MASK
	.align		4
.L_13:
        /*0038*/ 	.byte	0x03, 0x50
        /*003a*/ 	.short	0x0000


	//----- nvinfo : EIATTR_MAXREG_COUNT
	.align		4
        /*003c*/ 	.byte	0x03, 0x1b
        /*003e*/ 	.short	0x00ff


	//----- nvinfo : EIATTR_MERCURY_ISA_VERSION
	.align		4
        /*0040*/ 	.byte	0x03, 0x5f
        /*0042*/ 	.short	0x0101


	//----- nvinfo : EIATTR_VRC_CTA_INIT_COUNT
	.align		4
        /*0044*/ 	.byte	0x02, 0x4a
	.zero		1
	.zero		1


	//----- nvinfo : EIATTR_EXIT_INSTR_OFFSETS
	.align		4
        /*0048*/ 	.byte	0x04, 0x1c
        /*004a*/ 	.short	(.L_15 - .L_14)


	//   ....[0]....
.L_14:
        /*004c*/ 	.word	0x00000900


	//----- nvinfo : EIATTR_CBANK_PARAM_SIZE
	.align		4
.L_15:
        /*0050*/ 	.byte	0x03, 0x19
        /*0052*/ 	.short	0x0030


	//----- nvinfo : EIATTR_PARAM_CBANK
	.align		4
        /*0054*/ 	.byte	0x04, 0x0a
        /*0056*/ 	.short	(.L_17 - .L_16)
	.align		4
.L_16:
        /*0058*/ 	.word	index@(.nv.constant0._Z6MatMul6MatrixS_S_)
        /*005c*/ 	.short	0x0380
        /*005e*/ 	.short	0x0030


	//----- nvinfo : EIATTR_SW_WAR
	.align		4
.L_17:
        /*0060*/ 	.byte	0x04, 0x36
        /*0062*/ 	.short	(.L_19 - .L_18)
.L_18:
        /*0064*/ 	.word	0x00000008
.L_19:


//--------------------- .nv.callgraph             --------------------------
	.section	.nv.callgraph,"",@"SHT_CUDA_CALLGRAPH"
	.align	4
	.sectionentsize	8
	.align		4
        /*0000*/ 	.word	0x00000000
	.align		4
        /*0004*/ 	.word	0xffffffff
	.align		4
        /*0008*/ 	.word	0x00000000
	.align		4
        /*000c*/ 	.word	0xfffffffe
	.align		4
        /*0010*/ 	.word	0x00000000
	.align		4
        /*0014*/ 	.word	0xfffffffd
	.align		4
        /*0018*/ 	.word	0x00000000
	.align		4
        /*001c*/ 	.word	0xfffffffc


//--------------------- .text._Z6MatMul6MatrixS_S_ --------------------------
	.section	.text._Z6MatMul6MatrixS_S_,"ax",@progbits
	.align	128
        .global         _Z6MatMul6MatrixS_S_
        .type           _Z6MatMul6MatrixS_S_,@function
        .size           _Z6MatMul6MatrixS_S_,(.L_x_6 - _Z6MatMul6MatrixS_S_)
        .other          _Z6MatMul6MatrixS_S_,@"STO_CUDA_ENTRY STV_DEFAULT"
_Z6MatMul6MatrixS_S_:
.text._Z6MatMul6MatrixS_S_:
[----:B------:R-:W-:Y:S01]  /*0000*/  LDC R1, c[0x0][0x37c] ;  /* 0x0000df00ff017b82 */ /* 0x000fe20000000800 */
[----:B------:R-:W0:Y:S01]  /*0010*/  S2R R0, SR_TID.Y ;  /* 0x0000000000007919 */ /* 0x000e220000002200 */
[----:B------:R-:W1:Y:S06]  /*0020*/  LDCU UR5, c[0x0][0x380] ;  /* 0x00007000ff0577ac */ /* 0x000e6c0008000800 */
[----:B------:R-:W0:Y:S01]  /*0030*/  LDC R3, c[0x0][0x364] ;  /* 0x0000d900ff037b82 */ /* 0x000e220000000800 */
[----:B------:R-:W-:Y:S01]  /*0040*/  HFMA2 R17, -RZ, RZ, 0, 0 ;  /* 0x00000000ff117431 */ /* 0x000fe200000001ff */
[----:B------:R-:W2:Y:S01]  /*0050*/  S2R R15, SR_TID.X ;  /* 0x00000000000f7919 */ /* 0x000ea20000002100 */
[----:B------:R-:W3:Y:S05]  /*0060*/  LDCU.64 UR8, c[0x0][0x358] ;  /* 0x00006b00ff0877ac */ /* 0x000eea0008000a00 */
[----:B------:R-:W0:Y:S08]  /*0070*/  S2UR UR4, SR_CTAID.Y ;  /* 0x00000000000479c3 */ /* 0x000e300000002600 */
[----:B------:R-:W2:Y:S01]  /*0080*/  S2UR UR6, SR_CTAID.X ;  /* 0x00000000000679c3 */ /* 0x000ea20000002500 */
[----:B-1----:R-:W-:-:S07]  /*0090*/  UISETP.GE.AND UP0, UPT, UR5, 0x1, UPT ;  /* 0x000000010500788c */ /* 0x002fce000bf06270 */
[----:B------:R-:W2:Y:S01]  /*00a0*/  LDC R2, c[0x0][0x360] ;  /* 0x0000d800ff027b82 */ /* 0x000ea20000000800 */
[----:B0-----:R-:W-:Y:S02]  /*00b0*/  IMAD R0, R3, UR4, R0 ;  /* 0x0000000403007c24 */ /* 0x001fe4000f8e0200 */
[----:B--2---:R-:W-:Y:S01]  /*00c0*/  IMAD R15, R2, UR6, R15 ;  /* 0x00000006020f7c24 */ /* 0x004fe2000f8e020f */
[----:B---3--:R-:W-:Y:S06]  /*00d0*/  BRA.U !UP0, `(.L_x_0) ;  /* 0x0000000508f47547 */ /* 0x008fec000b800000 */
[----:B------:R-:W-:Y:S02]  /*00e0*/  UISETP.GE.U32.AND UP1, UPT, UR5, 0x8, UPT ;  /* 0x000000080500788c */ /* 0x000fe4000bf26070 */
[----:B------:R-:W-:Y:S01]  /*00f0*/  IMAD R14, R0, UR5, RZ ;  /* 0x00000005000e7c24 */ /* 0x000fe2000f8e02ff */
[----:B------:R-:W-:Y:S01]  /*0100*/  ULOP3.LUT UR6, UR5, 0x7, URZ, 0xc0, !UPT ;  /* 0x0000000705067892 */ /* 0x000fe2000f8ec0ff */
[----:B------:R-:W-:Y:S01]  /*0110*/  MOV R17, RZ ;  /* 0x000000ff00117202 */ /* 0x000fe20000000f00 */
[----:B------:R-:W-:Y:S02]  /*0120*/  UMOV UR4, URZ ;  /* 0x000000ff00047c82 */ /* 0x000fe40008000000 */
[----:B------:R-:W-:Y:S02]  /*0130*/  UISETP.NE.AND UP0, UPT, UR6, URZ, UPT ;  /* 0x000000ff0600728c */ /* 0x000fe4000bf05270 */
[----:B------:R-:W-:Y:S09]  /*0140*/  BRA.U !UP1, `(.L_x_1) ;  /* 0x0000000109c47547 */ /* 0x000ff2000b800000 */
[----:B------:R-:W0:Y:S01]  /*0150*/  LDC.64 R2, c[0x0][0x388] ;  /* 0x0000e200ff027b82 */ /* 0x000e220000000a00 */
[----:B------:R-:W-:Y:S01]  /*0160*/  ULOP3.LUT UR4, UR5, 0x7ffffff8, URZ, 0xc0, !UPT ;  /* 0x7ffffff805047892 */ /* 0x000fe2000f8ec0ff */
[----:B------:R-:W-:Y:S02]  /*0170*/  MOV R17, RZ ;  /* 0x000000ff00117202 */ /* 0x000fe40000000f00 */
[----:B------:R-:W-:Y:S01]  /*0180*/  MOV R16, R15 ;  /* 0x0000000f00107202 */ /* 0x000fe20000000f00 */
[----:B------:R-:W-:Y:S01]  /*0190*/  UIADD3 UR7, UPT, UPT, -UR4, URZ, URZ ;  /* 0x000000ff04077290 */ /* 0x000fe2000fffe1ff */
[----:B0-----:R-:W-:-:S03]  /*01a0*/  IMAD.WIDE.U32 R2, R14, 0x4, R2 ;  /* 0x000000040e027825 */ /* 0x001fc600078e0002 */
[----:B------:R-:W-:-:S04]  /*01b0*/  IADD3 R4, P0, PT, R2, 0x10, RZ ;  /* 0x0000001002047810 */ /* 0x000fc80007f1e0ff */
[----:B------:R-:W-:-:S09]  /*01c0*/  IADD3.X R3, PT, PT, RZ, R3, RZ, P0, !PT ;  /* 0x00000003ff037210 */ /* 0x000fd200007fe4ff */
.L_x_2:
[----:B------:R-:W0:Y:S01]  /*01d0*/  LDC.64 R10, c[0x0][0x398] ;  /* 0x0000e600ff0a7b82 */ /* 0x000e220000000a00 */
[----:B------:R-:W-:-:S05]  /*01e0*/  MOV R2, R4 ;  /* 0x0000000400027202 */ /* 0x000fca0000000f00 */
[----:B------:R-:W2:Y:S02]  /*01f0*/  LDG.E R18, desc[UR8][R2.64+-0x10] ;  /* 0xfffff00802127981 */ /* 0x000ea4000c1e1900 */
[----:B------:R-:W1:Y:S02]  /*0200*/  LDC R19, c[0x0][0x390] ;  /* 0x0000e400ff137b82 */ /* 0x000e640000000800 */
[----:B------:R-:W3:Y:S04]  /*0210*/  LDG.E R22, desc[UR8][R2.64+-0xc] ;  /* 0xfffff40802167981 */ /* 0x000ee8000c1e1900 */
[----:B------:R-:W4:Y:S04]  /*0220*/  LDG.E R23, desc[UR8][R2.64+-0x8] ;  /* 0xfffff80802177981 */ /* 0x000f28000c1e1900 */
[----:B------:R-:W5:Y:S04]  /*0230*/  LDG.E R25, desc[UR8][R2.64+-0x4] ;  /* 0xfffffc0802197981 */ /* 0x000f68000c1e1900 */
[----:B------:R-:W5:Y:S01]  /*0240*/  LDG.E R26, desc[UR8][R2.64] ;  /* 0x00000008021a7981 */ /* 0x000f62000c1e1900 */
[----:B0-----:R-:W-:-:S05]  /*0250*/  IMAD.WIDE R10, R16, 0x4, R10 ;  /* 0x00000004100a7825 */ /* 0x001fca00078e020a */
[----:B------:R0:W2:Y:S01]  /*0260*/  LDG.E R20, desc[UR8][R10.64] ;  /* 0x000000080a147981 */ /* 0x0000a2000c1e1900 */
[----:B-1----:R-:W-:-:S05]  /*0270*/  IMAD.WIDE R28, R19, 0x4, R10 ;  /* 0x00000004131c7825 */ /* 0x002fca00078e020a */
[----:B------:R-:W3:Y:S01]  /*0280*/  LDG.E R21, desc[UR8][R28.64] ;  /* 0x000000081c157981 */ /* 0x000ee2000c1e1900 */
[----:B------:R-:W-:-:S05]  /*0290*/  IMAD.WIDE R12, R19, 0x4, R28 ;  /* 0x00000004130c7825 */ /* 0x000fca00078e021c */
[----:B------:R1:W4:Y:S01]  /*02a0*/  LDG.E R24, desc[UR8][R12.64] ;  /* 0x000000080c187981 */ /* 0x000322000c1e1900 */
[----:B------:R-:W-:-:S03]  /*02b0*/  IMAD.WIDE R8, R19, 0x4, R12 ;  /* 0x0000000413087825 */ /* 0x000fc600078e020c */
[----:B------:R-:W5:Y:S01]  /*02c0*/  LDG.E R28, desc[UR8][R2.64+0x4] ;  /* 0x00000408021c7981 */ /* 0x000f62000c1e1900 */
[----:B------:R-:W-:-:S03]  /*02d0*/  IMAD.WIDE R4, R19, 0x4, R8 ;  /* 0x0000000413047825 */ /* 0x000fc600078e0208 */
[----:B------:R-:W5:Y:S04]  /*02e0*/  LDG.E R29, desc[UR8][R2.64+0x8] ;  /* 0x00000808021d7981 */ /* 0x000f68000c1e1900 */
[----:B------:R-:W5:Y:S01]  /*02f0*/  LDG.E R8, desc[UR8][R8.64] ;  /* 0x0000000808087981 */ /* 0x000f62000c1e1900 */
[----:B------:R-:W-:-:S03]  /*0300*/  IMAD.WIDE R6, R19, 0x4, R4 ;  /* 0x0000000413067825 */ /* 0x000fc600078e0204 */
[----:B------:R1:W5:Y:S01]  /*0310*/  LDG.E R5, desc[UR8][R4.64] ;  /* 0x0000000804057981 */ /* 0x000362000c1e1900 */
[----:B0-----:R-:W-:-:S03]  /*0320*/  IMAD.WIDE R10, R19, 0x4, R6 ;  /* 0x00000004130a7825 */ /* 0x001fc600078e0206 */
[----:B------:R-:W5:Y:S01]  /*0330*/  LDG.E R7, desc[UR8][R6.64] ;  /* 0x0000000806077981 */ /* 0x000f62000c1e1900 */
[----:B-1----:R-:W-:-:S03]  /*0340*/  IMAD.WIDE R12, R19, 0x4, R10 ;  /* 0x00000004130c7825 */ /* 0x002fc600078e020a */
[----:B------:R-:W5:Y:S04]  /*0350*/  LDG.E R27, desc[UR8][R10.64] ;  /* 0x000000080a1b7981 */ /* 0x000f68000c1e1900 */
[----:B------:R0:W5:Y:S04]  /*0360*/  LDG.E R9, desc[UR8][R2.64+0xc] ;  /* 0x00000c0802097981 */ /* 0x000168000c1e1900 */
[----:B------:R-:W5:Y:S01]  /*0370*/  LDG.E R12, desc[UR8][R12.64] ;  /* 0x000000080c0c7981 */ /* 0x000f62000c1e1900 */
[----:B------:R-:W-:-:S04]  /*0380*/  UIADD3 UR7, UPT, UPT, UR7, 0x8, URZ ;  /* 0x0000000807077890 */ /* 0x000fc8000fffe0ff */
[----:B------:R-:W-:Y:S01]  /*0390*/  UISETP.NE.AND UP1, UPT, UR7, URZ, UPT ;  /* 0x000000ff0700728c */ /* 0x000fe2000bf25270 */
[----:B------:R-:W-:Y:S02]  /*03a0*/  IADD3 R4, P0, PT, R2, 0x20, RZ ;  /* 0x0000002002047810 */ /* 0x000fe40007f1e0ff */
[----:B------:R-:W-:Y:S02]  /*03b0*/  LEA R16, R19, R16, 0x3 ;  /* 0x0000001013107211 */ /* 0x000fe400078e18ff */
[----:B0-----:R-:W-:Y:S01]  /*03c0*/  IADD3.X R3, PT, PT, RZ, R3, RZ, P0, !PT ;  /* 0x00000003ff037210 */ /* 0x001fe200007fe4ff */
[----:B--2---:R-:W-:-:S04]  /*03d0*/  FFMA R17, R18, R20, R17 ;  /* 0x0000001412117223 */ /* 0x004fc80000000011 */
[----:B---3--:R-:W-:-:S04]  /*03e0*/  FFMA R22, R22, R21, R17 ;  /* 0x0000001516167223 */ /* 0x008fc80000000011 */
[----:B----4-:R-:W-:-:S04]  /*03f0*/  FFMA R22, R23, R24, R22 ;  /* 0x0000001817167223 */ /* 0x010fc80000000016 */
[----:B-----5:R-:W-:-:S04]  /*0400*/  FFMA R25, R25, R8, R22 ;  /* 0x0000000819197223 */ /* 0x020fc80000000016 */
[----:B------:R-:W-:-:S04]  /*0410*/  FFMA R5, R26, R5, R25 ;  /* 0x000000051a057223 */ /* 0x000fc80000000019 */
[----:B------:R-:W-:-:S04]  /*0420*/  FFMA R28, R28, R7, R5 ;  /* 0x000000071c1c7223 */ /* 0x000fc80000000005 */
[----:B------:R-:W-:-:S04]  /*0430*/  FFMA R28, R29, R27, R28 ;  /* 0x0000001b1d1c7223 */ /* 0x000fc8000000001c */
[----:B------:R-:W-:Y:S01]  /*0440*/  FFMA R17, R9, R12, R28 ;  /* 0x0000000c09117223 */ /* 0x000fe2000000001c */
[----:B------:R-:W-:Y:S06]  /*0450*/  BRA.U UP1, `(.L_x_2) ;  /* 0xfffffffd015c7547 */ /* 0x000fec000b83ffff */
.L_x_1:
[----:B------:R-:W-:Y:S05]  /*0460*/  BRA.U !UP0, `(.L_x_0) ;  /* 0x0000000508107547 */ /* 0x000fea000b800000 */
[----:B------:R-:W-:Y:S02]  /*0470*/  UISETP.GE.U32.AND UP0, UPT, UR6, 0x4, UPT ;  /* 0x000000040600788c */ /* 0x000fe4000bf06070 */
[----:B------:R-:W-:-:S04]  /*0480*/  ULOP3.LUT UR7, UR5, 0x3, URZ, 0xc0, !UPT ;  /* 0x0000000305077892 */ /* 0x000fc8000f8ec0ff */
[----:B------:R-:W-:-:S03]  /*0490*/  UISETP.NE.AND UP1, UPT, UR7, URZ, UPT ;  /* 0x000000ff0700728c */ /* 0x000fc6000bf25270 */
[----:B------:R-:W-:Y:S08]  /*04a0*/  BRA.U !UP0, `(.L_x_3) ;  /* 0x0000000108707547 */ /* 0x000ff0000b800000 */
[----:B------:R-:W0:Y:S01]  /*04b0*/  LDC R13, c[0x0][0x390] ;  /* 0x0000e400ff0d7b82 */ /* 0x000e220000000800 */
[----:B------:R-:W1:Y:S01]  /*04c0*/  LDCU.64 UR10, c[0x0][0x388] ;  /* 0x00007100ff0a77ac */ /* 0x000e620008000a00 */
[C---:B------:R-:W-:Y:S02]  /*04d0*/  IADD3 R3, PT, PT, R14.reuse, UR4, RZ ;  /* 0x000000040e037c10 */ /* 0x040fe4000fffe0ff */
[----:B------:R-:W-:-:S04]  /*04e0*/  IADD3 R10, P0, PT, R14, UR4, RZ ;  /* 0x000000040e0a7c10 */ /* 0x000fc8000ff1e0ff */
[----:B------:R-:W2:Y:S08]  /*04f0*/  LDC.64 R6, c[0x0][0x398] ;  /* 0x0000e600ff067b82 */ /* 0x000eb00000000a00 */
[----:B------:R-:W3:Y:S01]  /*0500*/  LDC.64 R4, c[0x0][0x388] ;  /* 0x0000e200ff047b82 */ /* 0x000ee20000000a00 */
[----:B0-----:R-:W-:-:S04]  /*0510*/  IMAD R9, R13, UR4, R15 ;  /* 0x000000040d097c24 */ /* 0x001fc8000f8e020f */
[----:B--2---:R-:W-:-:S04]  /*0520*/  IMAD.WIDE R6, R9, 0x4, R6 ;  /* 0x0000000409067825 */ /* 0x004fc800078e0206 */
[----:B------:R-:W-:Y:S02]  /*0530*/  IMAD.WIDE R8, R13, 0x4, R6 ;  /* 0x000000040d087825 */ /* 0x000fe400078e0206 */
[----:B------:R-:W2:Y:S02]  /*0540*/  LDG.E R6, desc[UR8][R6.64] ;  /* 0x0000000806067981 */ /* 0x000ea4000c1e1900 */
[----:B---3--:R-:W-:Y:S01]  /*0550*/  IMAD.WIDE.U32 R4, R3, 0x4, R4 ;  /* 0x0000000403047825 */ /* 0x008fe200078e0004 */
[----:B------:R-:W-:Y:S02]  /*0560*/  IADD3.X R3, PT, PT, RZ, RZ, RZ, P0, !PT ;  /* 0x000000ffff037210 */ /* 0x000fe400007fe4ff */
[----:B-1----:R-:W-:-:S03]  /*0570*/  LEA R2, P0, R10, UR10, 0x2 ;  /* 0x0000000a0a027c11 */ /* 0x002fc6000f8010ff */
[----:B------:R-:W2:Y:S01]  /*0580*/  LDG.E R4, desc[UR8][R4.64] ;  /* 0x0000000804047981 */ /* 0x000ea2000c1e1900 */
[----:B------:R-:W-:Y:S01]  /*0590*/  LEA.HI.X R3, R10, UR11, R3, 0x2, P0 ;  /* 0x0000000b0a037c11 */ /* 0x000fe200080f1403 */
[C---:B------:R-:W-:Y:S02]  /*05a0*/  IMAD.WIDE R10, R13.reuse, 0x4, R8 ;  /* 0x000000040d0a7825 */ /* 0x040fe400078e0208 */
[----:B------:R-:W3:Y:S04]  /*05b0*/  LDG.E R8, desc[UR8][R8.64] ;  /* 0x0000000808087981 */ /* 0x000ee8000c1e1900 */
[----:B------:R-:W3:Y:S01]  /*05c0*/  LDG.E R16, desc[UR8][R2.64+0x4] ;  /* 0x0000040802107981 */ /* 0x000ee2000c1e1900 */
[----:B------:R-:W-:-:S03]  /*05d0*/  IMAD.WIDE R12, R13, 0x4, R10 ;  /* 0x000000040d0c7825 */ /* 0x000fc600078e020a */
[----:B------:R-:W4:Y:S04]  /*05e0*/  LDG.E R18, desc[UR8][R10.64] ;  /* 0x000000080a127981 */ /* 0x000f28000c1e1900 */
[----:B------:R-:W4:Y:S04]  /*05f0*/  LDG.E R19, desc[UR8][R2.64+0x8] ;  /* 0x0000080802137981 */ /* 0x000f28000c1e1900 */
[----:B------:R-:W5:Y:S04]  /*0600*/  LDG.E R21, desc[UR8][R2.64+0xc] ;  /* 0x00000c0802157981 */ /* 0x000f68000c1e1900 */
[----:B------:R-:W5:Y:S01]  /*0610*/  LDG.E R12, desc[UR8][R12.64] ;  /* 0x000000080c0c7981 */ /* 0x000f62000c1e1900 */
[----:B------:R-:W-:Y:S01]  /*0620*/  UIADD3 UR4, UPT, UPT, UR4, 0x4, URZ ;  /* 0x0000000404047890 */ /* 0x000fe2000fffe0ff */
[----:B--2---:R-:W-:-:S04]  /*0630*/  FFMA R17, R4, R6, R17 ;  /* 0x0000000604117223 */ /* 0x004fc80000000011 */
[----:B---3--:R-:W-:-:S04]  /*0640*/  FFMA R16, R16, R8, R17 ;  /* 0x0000000810107223 */ /* 0x008fc80000000011 */
[----:B----4-:R-:W-:-:S04]  /*0650*/  FFMA R16, R19, R18, R16 ;  /* 0x0000001213107223 */ /* 0x010fc80000000010 */
[----:B-----5:R-:W-:-:S07]  /*0660*/  FFMA R17, R21, R12, R16 ;  /* 0x0000000c15117223 */ /* 0x020fce0000000010 */
.L_x_3:
[----:B------:R-:W-:Y:S05]  /*0670*/  BRA.U !UP1, `(.L_x_0) ;  /* 0x00000001098c7547 */ /* 0x000fea000b800000 */
[----:B------:R-:W-:Y:S02]  /*0680*/  UISETP.NE.AND UP0, UPT, UR7, 0x1, UPT ;  /* 0x000000010700788c */ /* 0x000fe4000bf05270 */
[----:B------:R-:W-:-:S04]  /*0690*/  ULOP3.LUT UR5, UR5, 0x1, URZ, 0xc0, !UPT ;  /* 0x0000000105057892 */ /* 0x000fc8000f8ec0ff */
[----:B------:R-:W-:-:S03]  /*06a0*/  UISETP.NE.U32.AND UP1, UPT, UR5, 0x1, UPT ;  /* 0x000000010500788c */ /* 0x000fc6000bf25070 */
        /* <DEDUP_REMOVED lines=9> */
[----:B---3--:R-:W-:Y:S01]  /*0740*/  IMAD.WIDE.U32 R2, R7, 0x4, R2 ;  /* 0x0000000407027825 */ /* 0x008fe200078e0002 */
[----:B------:R-:W-:Y:S02]  /*0750*/  IADD3.X R7, PT, PT, RZ, RZ, RZ, P0, !PT ;  /* 0x000000ffff077210 */ /* 0x000fe400007fe4ff */
[----:B-1----:R-:W-:Y:S01]  /*0760*/  LEA R6, P0, R10, UR6, 0x2 ;  /* 0x000000060a067c11 */ /* 0x002fe2000f8010ff */
[----:B------:R-:W-:Y:S02]  /*0770*/  IMAD.WIDE R8, R8, 0x4, R4 ;  /* 0x0000000408087825 */ /* 0x000fe400078e0204 */
[----:B------:R-:W2:Y:S01]  /*0780*/  LDG.E R2, desc[UR8][R2.64] ;  /* 0x0000000802027981 */ /* 0x000ea2000c1e1900 */
[----:B------:R-:W-:-:S03]  /*0790*/  LEA.HI.X R7, R10, UR7, R7, 0x2, P0 ;  /* 0x000000070a077c11 */ /* 0x000fc600080f1407 */
[----:B------:R-:W2:Y:S04]  /*07a0*/  LDG.E R4, desc[UR8][R4.64] ;  /* 0x0000000804047981 */ /* 0x000ea8000c1e1900 */
[----:B------:R-:W3:Y:S04]  /*07b0*/  LDG.E R6, desc[UR8][R6.64+0x4] ;  /* 0x0000040806067981 */ /* 0x000ee8000c1e1900 */
[----:B------:R-:W3:Y:S01]  /*07c0*/  LDG.E R8, desc[UR8][R8.64] ;  /* 0x0000000808087981 */ /* 0x000ee2000c1e1900 */
[----:B------:R-:W-:Y:S01]  /*07d0*/  UIADD3 UR4, UPT, UPT, UR4, 0x2, URZ ;  /* 0x0000000204047890 */ /* 0x000fe2000fffe0ff */
[----:B--2---:R-:W-:-:S04]  /*07e0*/  FFMA R17, R2, R4, R17 ;  /* 0x0000000402117223 */ /* 0x004fc80000000011 */
[----:B---3--:R-:W-:-:S07]  /*07f0*/  FFMA R17, R6, R8, R17 ;  /* 0x0000000806117223 */ /* 0x008fce0000000011 */
.L_x_4:
[----:B------:R-:W-:Y:S05]  /*0800*/  BRA.U UP1, `(.L_x_0) ;  /* 0x0000000101287547 */ /* 0x000fea000b800000 */
[----:B------:R-:W0:Y:S01]  /*0810*/  LDC R6, c[0x0][0x390] ;  /* 0x0000e400ff067b82 */ /* 0x000e220000000800 */
[----:B------:R-:W-:-:S07]  /*0820*/  IADD3 R7, PT, PT, R14, UR4, RZ ;  /* 0x000000040e077c10 */ /* 0x000fce000fffe0ff */
[----:B------:R-:W1:Y:S08]  /*0830*/  LDC.64 R2, c[0x0][0x388] ;  /* 0x0000e200ff027b82 */ /* 0x000e700000000a00 */
[----:B------:R-:W2:Y:S01]  /*0840*/  LDC.64 R4, c[0x0][0x398] ;  /* 0x0000e600ff047b82 */ /* 0x000ea20000000a00 */
[----:B0-----:R-:W-:Y:S02]  /*0850*/  IMAD R9, R6, UR4, R15 ;  /* 0x0000000406097c24 */ /* 0x001fe4000f8e020f */
[----:B-1----:R-:W-:-:S06]  /*0860*/  IMAD.WIDE.U32 R2, R7, 0x4, R2 ;  /* 0x0000000407027825 */ /* 0x002fcc00078e0002 */
[----:B------:R-:W3:Y:S01]  /*0870*/  LDG.E R2, desc[UR8][R2.64] ;  /* 0x0000000802027981 */ /* 0x000ee2000c1e1900 */
[----:B--2---:R-:W-:-:S06]  /*0880*/  IMAD.WIDE R4, R9, 0x4, R4 ;  /* 0x0000000409047825 */ /* 0x004fcc00078e0204 */
[----:B------:R-:W3:Y:S02]  /*0890*/  LDG.E R4, desc[UR8][R4.64] ;  /* 0x0000000804047981 */ /* 0x000ee4000c1e1900 */
[----:B---3--:R-:W-:-:S07]  /*08a0*/  FFMA R17, R2, R4, R17 ;  /* 0x0000000402117223 */ /* 0x008fce0000000011 */
.L_x_0:
[----:B------:R-:W0:Y:S01]  /*08b0*/  LDC.64 R2, c[0x0][0x3a8] ;  /* 0x0000ea00ff027b82 */ /* 0x000e220000000a00 */
[----:B------:R-:W1:Y:S02]  /*08c0*/  LDCU UR4, c[0x0][0x3a0] ;  /* 0x00007400ff0477ac */ /* 0x000e640008000800 */
[----:B-1----:R-:W-:-:S04]  /*08d0*/  IMAD R15, R0, UR4, R15 ;  /* 0x00000004000f7c24 */ /* 0x002fc8000f8e020f */
[----:B0-----:R-:W-:-:S05]  /*08e0*/  IMAD.WIDE R2, R15, 0x4, R2 ;  /* 0x000000040f027825 */ /* 0x001fca00078e0202 */
[----:B------:R-:W-:Y:S01]  /*08f0*/  STG.E desc[UR8][R2.64], R17 ;  /* 0x0000001102007986 */ /* 0x000fe2000c101908 */
[----:B------:R-:W-:Y:S05]  /*0900*/  EXIT ;  /* 0x000000000000794d */ /* 0x000fea0003800000 */
.L_x_5:
[----:B------:R-:W-:-:S00]  /*0910*/  BRA `(.L_x_5) ;  /* 0xfffffffc00fc7947 */ /* 0x000fc0000383ffff */
[----:B------:R-:W-:-:S00]  /*0920*/  NOP ;  /* 0x0000000000007918 */ /* 0x000fc00000000000 */
        /* <DEDUP_REMOVED lines=13> */
.L_x_6:


//--------------------- .nv.shared.reserved.0     --------------------------
	.section	.nv.shared.reserved.0,"aw",@nobits
	.weak		__nv_reservedSMEM_offset_0_alias
	.size		__nv_reservedSMEM_offset_0_alias, 0, 64
	.other		__nv_reservedSMEM_offset_0_alias,@"STO_CUDA_RESERVED_SHARED STV_DEFAULT"
__nv_reservedSMEM_offset_0_alias:
	.zero		0
	.zero		64


//--------------------- .nv.constant0._Z6MatMul6MatrixS_S_ --------------------------
	.section	.nv.constant0._Z6MatMul6MatrixS_S_,"a",@progbits
	.sectionflags	@""
	.align	4
.nv.constant0._Z6MatMul6MatrixS_S_:
	.zero		944


//--------------------- SYMBOLS --------------------------

	.type		.nv.reservedSmem.offset0,@object
	.size		.nv.reservedSmem.offset0,0x4
